//
// Generated by NVIDIA NVVM Compiler
//
// Compiler Build ID: CL-36424714
// Cuda compilation tools, release 13.0, V13.0.88
// Based on NVVM 20.0.0
//

.version 9.0
.target sm_100
.address_size 64

	// .globl	vadd

.visible .entry vadd(
	.param .u64 .ptr .align 1 vadd_param_0,
	.param .u32 vadd_param_1,
	.param .u64 vadd_param_2
)
{
	.reg .pred 	%p<3>;
	.reg .b32 	%r<10>;
	.reg .b64 	%rd<11>;

	ld.param.u64 	%rd6, [vadd_param_0];
	ld.param.u32 	%r2, [vadd_param_1];
	ld.param.u64 	%rd7, [vadd_param_2];
	mov.u32 	%r1, %ntid.x;
	mov.u32 	%r3, %ctaid.x;
	mov.u32 	%r4, %tid.x;
	mad.lo.s32 	%r5, %r1, %r3, %r4;
	cvt.u64.u32 	%rd10, %r5;
	setp.le.u64 	%p1, %rd7, %rd10;
	@%p1 bra 	$L__BB0_3;
	mov.u32 	%r6, %nctaid.x;
	mul.lo.s32 	%r7, %r6, %r1;
	cvt.u64.u32 	%rd2, %r7;
	cvta.to.global.u64 	%rd3, %rd6;
$L__BB0_2:
	shl.b64 	%rd8, %rd10, 2;
	add.s64 	%rd9, %rd3, %rd8;
	ld.global.u32 	%r8, [%rd9];
	add.s32 	%r9, %r8, %r2;
	st.global.u32 	[%rd9], %r9;
	add.s64 	%rd10, %rd10, %rd2;
	setp.lt.u64 	%p2, %rd10, %rd7;
	@%p2 bra 	$L__BB0_2;
$L__BB0_3:
	ret;

}


// ===== COMPILED SASS (sm_100) =====

	.target	sm_100

	.elftype	@"ET_EXEC"


//--------------------- .note.nv.tkinfo           --------------------------
	.section	.note.nv.tkinfo,"",@"SHT_NOTE"
	.sectionflags	@"SHF_NOTE_NV_TKINFO"
	.tkinfo
        /*0018*/ 	.word	0x00000002
        /*0030*/ 	.string	""
        /*0030*/ 	.string	"ptxas"
        /*0030*/ 	.string	"Cuda compilation tools, release 13.0, V13.0.88"
        /*0030*/ 	.string	"Build cuda_13.0.r13.0/compiler.36424714_0"
        /*0030*/ 	.string	"-arch sm_100 -m 64 "



//--------------------- .note.nv.cuinfo           --------------------------
	.section	.note.nv.cuinfo,"",@"SHT_NOTE"
	.sectionflags	@"SHF_NOTE_NV_CUINFO"
        /*0018*/ 	.short	0x0002
        /*001a*/ 	.short	0x0064
        /*001c*/ 	.short	0x0082
	.zero		2


//--------------------- .nv.info                  --------------------------
	.section	.nv.info,"",@"SHT_CUDA_INFO"
	.align	4


	//----- nvinfo : EIATTR_REGCOUNT
	.align		4
        /*0000*/ 	.byte	0x04, 0x2f
        /*0002*/ 	.short	(.L_1 - .L_0)
	.align		4
.L_0:
        /*0004*/ 	.word	index@(vadd)
        /*0008*/ 	.word	0x0000000a


	//----- nvinfo : EIATTR_FRAME_SIZE
	.align		4
.L_1:
        /*000c*/ 	.byte	0x04, 0x11
        /*000e*/ 	.short	(.L_3 - .L_2)
	.align		4
.L_2:
        /*0010*/ 	.word	index@(vadd)
        /*0014*/ 	.word	0x00000000


	//----- nvinfo : EIATTR_MIN_STACK_SIZE
	.align		4
.L_3:
        /*0018*/ 	.byte	0x04, 0x12
        /*001a*/ 	.short	(.L_5 - .L_4)
	.align		4
.L_4:
        /*001c*/ 	.word	index@(vadd)
        /*0020*/ 	.word	0x00000000
.L_5:


//--------------------- .nv.compat                --------------------------
	.section	.nv.compat,"",@"SHT_CUDA_COMPAT_INFO"
	.align	4
        /*0000*/ 	.byte	0x02, 0x09, 0x00, 0x00, 0x02, 0x02, 0x01, 0x00, 0x02, 0x05, 0x05, 0x00, 0x03, 0x07, 0x01, 0x01
        /*0010*/ 	.byte	0x02, 0x03, 0x00, 0x00, 0x02, 0x06, 0x01, 0x00, 0x04, 0x0b, 0x08, 0x00, 0x09, 0x00, 0x00, 0x00
        /*0020*/ 	.byte	0x00, 0x00, 0x00, 0x00


//--------------------- .nv.info.vadd             --------------------------
	.section	.nv.info.vadd,"",@"SHT_CUDA_INFO"
	.sectionflags	@""
	.align	4


	//----- nvinfo : EIATTR_CUDA_API_VERSION
	.align		4
        /*0000*/ 	.byte	0x04, 0x37
        /*0002*/ 	.short	(.L_7 - .L_6)
.L_6:
        /*0004*/ 	.word	0x00000082


	//----- nvinfo : EIATTR_KPARAM_INFO
	.align		4
.L_7:
        /*0008*/ 	.byte	0x04, 0x17
        /*000a*/ 	.short	(.L_9 - .L_8)
.L_8:
        /*000c*/ 	.word	0x00000000
        /*0010*/ 	.short	0x0002
        /*0012*/ 	.short	0x0010
        /*0014*/ 	.byte	0x00, 0xf0, 0x21, 0x00


	//----- nvinfo : EIATTR_KPARAM_INFO
	.align		4
.L_9:
        /*0018*/ 	.byte	0x04, 0x17
        /*001a*/ 	.short	(.L_11 - .L_10)
.L_10:
        /*001c*/ 	.word	0x00000000
        /*0020*/ 	.short	0x0001
        /*0022*/ 	.short	0x0008
        /*0024*/ 	.byte	0x00, 0xf0, 0x11, 0x00


	//----- nvinfo : EIATTR_KPARAM_INFO
	.align		4
.L_11:
        /*0028*/ 	.byte	0x04, 0x17
        /*002a*/ 	.short	(.L_13 - .L_12)
.L_12:
        /*002c*/ 	.word	0x00000000
        /*0030*/ 	.short	0x0000
        /*0032*/ 	.short	0x0000
        /*0034*/ 	.byte	0x00, 0xf5, 0x21, 0x00


	//----- nvinfo : EIATTR_SPARSE_MMA_MASK
	.align		4
.L_13:
        /*0038*/ 	.byte	0x03, 0x50
        /*003a*/ 	.short	0x0000


	//----- nvinfo : EIATTR_MAXREG_COUNT
	.align		4
        /*003c*/ 	.byte	0x03, 0x1b
        /*003e*/ 	.short	0x00ff


	//----- nvinfo : EIATTR_MERCURY_ISA_VERSION
	.align		4
        /*0040*/ 	.byte	0x03, 0x5f
        /*0042*/ 	.short	0x0101


	//----- nvinfo : EIATTR_VRC_CTA_INIT_COUNT
	.align		4
        /*0044*/ 	.byte	0x02, 0x4a
	.zero		1
	.zero		1


	//----- nvinfo : EIATTR_EXIT_INSTR_OFFSETS
	.align		4
        /*0048*/ 	.byte	0x04, 0x1c
        /*004a*/ 	.short	(.L_15 - .L_14)


	//   ....[0]....
.L_14:
        /*004c*/ 	.word	0x00000080


	//   ....[1]....
        /*0050*/ 	.word	0x000001a0


	//----- nvinfo : EIATTR_CRS_STACK_SIZE
	.align		4
.L_15:
        /*0054*/ 	.byte	0x04, 0x1e
        /*0056*/ 	.short	(.L_17 - .L_16)
.L_16:
        /*0058*/ 	.word	0x00000000


	//----- nvinfo : EIATTR_CBANK_PARAM_SIZE
	.align		4
.L_17:
        /*005c*/ 	.byte	0x03, 0x19
        /*005e*/ 	.short	0x0018


	//----- nvinfo : EIATTR_PARAM_CBANK
	.align		4
        /*0060*/ 	.byte	0x04, 0x0a
        /*0062*/ 	.short	(.L_19 - .L_18)
	.align		4
.L_18:
        /*0064*/ 	.word	index@(.nv.constant0.vadd)
        /*0068*/ 	.short	0x0380
        /*006a*/ 	.short	0x0018


	//----- nvinfo : EIATTR_SW_WAR
	.align		4
.L_19:
        /*006c*/ 	.byte	0x04, 0x36
        /*006e*/ 	.short	(.L_21 - .L_20)
.L_20:
        /*0070*/ 	.word	0x00000008
.L_21:


//--------------------- .nv.callgraph             --------------------------
	.section	.nv.callgraph,"",@"SHT_CUDA_CALLGRAPH"
	.align	4
	.sectionentsize	8
	.align		4
        /*0000*/ 	.word	0x00000000
	.align		4
        /*0004*/ 	.word	0xffffffff
	.align		4
        /*0008*/ 	.word	0x00000000
	.align		4
        /*000c*/ 	.word	0xfffffffe
	.align		4
        /*0010*/ 	.word	0x00000000
	.align		4
        /*0014*/ 	.word	0xfffffffd
	.align		4
        /*0018*/ 	.word	0x00000000
	.align		4
        /*001c*/ 	.word	0xfffffffc


//--------------------- .text.vadd                --------------------------
	.section	.text.vadd,"ax",@progbits
	.align	128
        .global         vadd
        .type           vadd,@function
        .size           vadd,(.L_x_2 - vadd)
        .other          vadd,@"STO_CUDA_ENTRY STV_DEFAULT"
vadd:
.text.vadd:
[----:B------:R-:W-:Y:S01]  /*0000*/  LDC R1, c[0x0][0x37c] ;  /* 0x0000df00ff017b82 */ /* 0x000fe20000000800 */
[----:B------:R-:W0:Y:S01]  /*0010*/  S2R R0, SR_CTAID.X ;  /* 0x0000000000007919 */ /* 0x000e220000002500 */
[----:B------:R-:W0:Y:S01]  /*0020*/  LDCU UR4, c[0x0][0x360] ;  /* 0x00006c00ff0477ac */ /* 0x000e220008000800 */
[----:B------:R-:W0:Y:S01]  /*0030*/  S2R R3, SR_TID.X ;  /* 0x0000000000037919 */ /* 0x000e220000002100 */
[----:B------:R-:W1:Y:S01]  /*0040*/  LDCU.64 UR8, c[0x0][0x390] ;  /* 0x00007200ff0877ac */ /* 0x000e620008000a00 */
[----:B0-----:R-:W-:-:S05]  /*0050*/  IMAD R0, R0, UR4, R3 ;  /* 0x0000000400007c24 */ /* 0x001fca000f8e0203 */
[----:B-1----:R-:W-:-:S04]  /*0060*/  ISETP.GE.U32.AND P0, PT, R0, UR8, PT ;  /* 0x0000000800007c0c */ /* 0x002fc8000bf06070 */
[----:B------:R-:W-:-:S13]  /*0070*/  ISETP.GE.U32.AND.EX P0, PT, RZ, UR9, PT, P0 ;  /* 0x00000009ff007c0c */ /* 0x000fda000bf06100 */
[----:B------:R-:W-:Y:S05]  /*0080*/  @P0 EXIT ;  /* 0x000000000000094d */ /* 0x000fea0003800000 */
[----:B------:R-:W0:Y:S01]  /*0090*/  LDCU UR5, c[0x0][0x370] ;  /* 0x00006e00ff0577ac */ /* 0x000e220008000800 */
[----:B------:R-:W-:Y:S02]  /*00a0*/  IMAD.MOV.U32 R4, RZ, RZ, R0 ;  /* 0x000000ffff047224 */ /* 0x000fe400078e0000 */
[----:B------:R-:W-:Y:S01]  /*00b0*/  IMAD.MOV.U32 R7, RZ, RZ, RZ ;  /* 0x000000ffff077224 */ /* 0x000fe200078e00ff */
[----:B------:R-:W1:Y:S01]  /*00c0*/  LDCU.64 UR6, c[0x0][0x358] ;  /* 0x00006b00ff0677ac */ /* 0x000e620008000a00 */
[----:B------:R-:W2:Y:S01]  /*00d0*/  LDCU UR12, c[0x0][0x388] ;  /* 0x00007100ff0c77ac */ /* 0x000ea20008000800 */
[----:B------:R-:W3:Y:S01]  /*00e0*/  LDCU.64 UR10, c[0x0][0x380] ;  /* 0x00007000ff0a77ac */ /* 0x000ee20008000a00 */
[----:B0-----:R-:W-:-:S12]  /*00f0*/  UIMAD UR4, UR4, UR5, URZ ;  /* 0x00000005040472a4 */ /* 0x001fd8000f8e02ff */
.L_x_0:
[----:B0--3--:R-:W-:-:S04]  /*0100*/  LEA R2, P0, R4, UR10, 0x2 ;  /* 0x0000000a04027c11 */ /* 0x009fc8000f8010ff */
[----:B------:R-:W-:-:S05]  /*0110*/  LEA.HI.X R3, R4, UR11, R7, 0x2, P0 ;  /* 0x0000000b04037c11 */ /* 0x000fca00080f1407 */
[----:B-1----:R-:W2:Y:S01]  /*0120*/  LDG.E R0, desc[UR6][R2.64] ;  /* 0x0000000602007981 */ /* 0x002ea2000c1e1900 */
[----:B------:R-:W-:-:S05]  /*0130*/  IADD3 R4, P0, PT, R4, UR4, RZ ;  /* 0x0000000404047c10 */ /* 0x000fca000ff1e0ff */
[----:B------:R-:W-:Y:S01]  /*0140*/  IMAD.X R7, RZ, RZ, R7, P0 ;  /* 0x000000ffff077224 */ /* 0x000fe200000e0607 */
[----:B------:R-:W-:-:S04]  /*0150*/  ISETP.GE.U32.AND P0, PT, R4, UR8, PT ;  /* 0x0000000804007c0c */ /* 0x000fc8000bf06070 */
[----:B------:R-:W-:Y:S01]  /*0160*/  ISETP.GE.U32.AND.EX P0, PT, R7, UR9, PT, P0 ;  /* 0x0000000907007c0c */ /* 0x000fe2000bf06100 */
[----:B--2---:R-:W-:-:S05]  /*0170*/  VIADD R5, R0, UR12 ;  /* 0x0000000c00057c36 */ /* 0x004fca0008000000 */
[----:B------:R0:W-:Y:S07]  /*0180*/  STG.E desc[UR6][R2.64], R5 ;  /* 0x0000000502007986 */ /* 0x0001ee000c101906 */
[----:B------:R-:W-:Y:S05]  /*0190*/  @!P0 BRA `(.L_x_0) ;  /* 0xfffffffc00d88947 */ /* 0x000fea000383ffff */
[----:B------:R-:W-:Y:S05]  /*01a0*/  EXIT ;  /* 0x000000000000794d */ /* 0x000fea0003800000 */
.L_x_1:
[----:B------:R-:W-:-:S00]  /*01b0*/  BRA `(.L_x_1) ;  /* 0xfffffffc00fc7947 */ /* 0x000fc0000383ffff */
[----:B------:R-:W-:-:S00]  /*01c0*/  NOP ;  /* 0x0000000000007918 */ /* 0x000fc00000000000 */
        /* <DEDUP_REMOVED lines=11> */
.L_x_2:


//--------------------- .nv.shared.reserved.0     --------------------------
	.section	.nv.shared.reserved.0,"aw",@nobits
	.weak		__nv_reservedSMEM_offset_0_alias
	.size		__nv_reservedSMEM_offset_0_alias, 0, 64
	.other		__nv_reservedSMEM_offset_0_alias,@"STO_CUDA_RESERVED_SHARED STV_DEFAULT"
__nv_reservedSMEM_offset_0_alias:
	.zero		0
	.zero		64


//--------------------- .nv.constant0.vadd        --------------------------
	.section	.nv.constant0.vadd,"a",@progbits
	.sectionflags	@""
	.align	4
.nv.constant0.vadd:
	.zero		920


//--------------------- SYMBOLS --------------------------

	.type		.nv.reservedSmem.offset0,@object
	.size		.nv.reservedSmem.offset0,0x4
